//
// Generated by NVIDIA NVVM Compiler
//
// Compiler Build ID: CL-36424714
// Cuda compilation tools, release 13.0, V13.0.88
// Based on NVVM 20.0.0
//

.version 9.0
.target sm_100
.address_size 64

	// .globl	_Z4initiPfS_ff

.visible .entry _Z4initiPfS_ff(
	.param .u32 _Z4initiPfS_ff_param_0,
	.param .u64 .ptr .align 1 _Z4initiPfS_ff_param_1,
	.param .u64 .ptr .align 1 _Z4initiPfS_ff_param_2,
	.param .f32 _Z4initiPfS_ff_param_3,
	.param .f32 _Z4initiPfS_ff_param_4
)
{
	.reg .pred 	%p<2>;
	.reg .b32 	%r<6>;
	.reg .b32 	%f<3>;
	.reg .b64 	%rd<8>;

	ld.param.u32 	%r2, [_Z4initiPfS_ff_param_0];
	ld.param.u64 	%rd1, [_Z4initiPfS_ff_param_1];
	ld.param.u64 	%rd2, [_Z4initiPfS_ff_param_2];
	ld.param.f32 	%f1, [_Z4initiPfS_ff_param_3];
	ld.param.f32 	%f2, [_Z4initiPfS_ff_param_4];
	mov.u32 	%r3, %ctaid.x;
	mov.u32 	%r4, %ntid.x;
	mov.u32 	%r5, %tid.x;
	mad.lo.s32 	%r1, %r3, %r4, %r5;
	setp.ge.s32 	%p1, %r1, %r2;
	@%p1 bra 	$L__BB0_2;
	cvta.to.global.u64 	%rd3, %rd1;
	cvta.to.global.u64 	%rd4, %rd2;
	mul.wide.s32 	%rd5, %r1, 4;
	add.s64 	%rd6, %rd3, %rd5;
	st.global.f32 	[%rd6], %f1;
	add.s64 	%rd7, %rd4, %rd5;
	st.global.f32 	[%rd7], %f2;
$L__BB0_2:
	ret;

}
	// .globl	_Z3addiPfS_
.visible .entry _Z3addiPfS_(
	.param .u32 _Z3addiPfS__param_0,
	.param .u64 .ptr .align 1 _Z3addiPfS__param_1,
	.param .u64 .ptr .align 1 _Z3addiPfS__param_2
)
{
	.reg .pred 	%p<2>;
	.reg .b32 	%r<6>;
	.reg .b32 	%f<4>;
	.reg .b64 	%rd<8>;

	ld.param.u32 	%r2, [_Z3addiPfS__param_0];
	ld.param.u64 	%rd1, [_Z3addiPfS__param_1];
	ld.param.u64 	%rd2, [_Z3addiPfS__param_2];
	mov.u32 	%r3, %ctaid.x;
	mov.u32 	%r4, %ntid.x;
	mov.u32 	%r5, %tid.x;
	mad.lo.s32 	%r1, %r3, %r4, %r5;
	setp.ge.s32 	%p1, %r1, %r2;
	@%p1 bra 	$L__BB1_2;
	cvta.to.global.u64 	%rd3, %rd1;
	cvta.to.global.u64 	%rd4, %rd2;
	mul.wide.s32 	%rd5, %r1, 4;
	add.s64 	%rd6, %rd3, %rd5;
	ld.global.f32 	%f1, [%rd6];
	add.s64 	%rd7, %rd4, %rd5;
	ld.global.f32 	%f2, [%rd7];
	add.f32 	%f3, %f1, %f2;
	st.global.f32 	[%rd7], %f3;
$L__BB1_2:
	ret;

}


// ===== COMPILED SASS (sm_100) =====

	.target	sm_100

	.elftype	@"ET_EXEC"


//--------------------- .note.nv.tkinfo           --------------------------
	.section	.note.nv.tkinfo,"",@"SHT_NOTE"
	.sectionflags	@"SHF_NOTE_NV_TKINFO"
	.tkinfo
        /*0018*/ 	.word	0x00000002
        /*0030*/ 	.string	""
        /*0030*/ 	.string	"ptxas"
        /*0030*/ 	.string	"Cuda compilation tools, release 13.0, V13.0.88"
        /*0030*/ 	.string	"Build cuda_13.0.r13.0/compiler.36424714_0"
        /*0030*/ 	.string	"-arch sm_100 -m 64 "



//--------------------- .note.nv.cuinfo           --------------------------
	.section	.note.nv.cuinfo,"",@"SHT_NOTE"
	.sectionflags	@"SHF_NOTE_NV_CUINFO"
        /*0018*/ 	.short	0x0002
        /*001a*/ 	.short	0x0064
        /*001c*/ 	.short	0x0082
	.zero		2


//--------------------- .nv.info                  --------------------------
	.section	.nv.info,"",@"SHT_CUDA_INFO"
	.align	4


	//----- nvinfo : EIATTR_REGCOUNT
	.align		4
        /*0000*/ 	.byte	0x04, 0x2f
        /*0002*/ 	.short	(.L_1 - .L_0)
	.align		4
.L_0:
        /*0004*/ 	.word	index@(_Z4initiPfS_ff)
        /*0008*/ 	.word	0x0000000c


	//----- nvinfo : EIATTR_FRAME_SIZE
	.align		4
.L_1:
        /*000c*/ 	.byte	0x04, 0x11
        /*000e*/ 	.short	(.L_3 - .L_2)
	.align		4
.L_2:
        /*0010*/ 	.word	index@(_Z4initiPfS_ff)
        /*0014*/ 	.word	0x00000000


	//----- nvinfo : EIATTR_REGCOUNT
	.align		4
.L_3:
        /*0018*/ 	.byte	0x04, 0x2f
        /*001a*/ 	.short	(.L_5 - .L_4)
	.align		4
.L_4:
        /*001c*/ 	.word	index@(_Z3addiPfS_)
        /*0020*/ 	.word	0x0000000a


	//----- nvinfo : EIATTR_FRAME_SIZE
	.align		4
.L_5:
        /*0024*/ 	.byte	0x04, 0x11
        /*0026*/ 	.short	(.L_7 - .L_6)
	.align		4
.L_6:
        /*0028*/ 	.word	index@(_Z3addiPfS_)
        /*002c*/ 	.word	0x00000000


	//----- nvinfo : EIATTR_MIN_STACK_SIZE
	.align		4
.L_7:
        /*0030*/ 	.byte	0x04, 0x12
        /*0032*/ 	.short	(.L_9 - .L_8)
	.align		4
.L_8:
        /*0034*/ 	.word	index@(_Z3addiPfS_)
        /*0038*/ 	.word	0x00000000


	//----- nvinfo : EIATTR_MIN_STACK_SIZE
	.align		4
.L_9:
        /*003c*/ 	.byte	0x04, 0x12
        /*003e*/ 	.short	(.L_11 - .L_10)
	.align		4
.L_10:
        /*0040*/ 	.word	index@(_Z4initiPfS_ff)
        /*0044*/ 	.word	0x00000000
.L_11:


//--------------------- .nv.compat                --------------------------
	.section	.nv.compat,"",@"SHT_CUDA_COMPAT_INFO"
	.align	4
        /*0000*/ 	.byte	0x02, 0x09, 0x00, 0x00, 0x02, 0x02, 0x01, 0x00, 0x02, 0x05, 0x05, 0x00, 0x03, 0x07, 0x01, 0x01
        /*0010*/ 	.byte	0x02, 0x03, 0x00, 0x00, 0x02, 0x06, 0x01, 0x00, 0x04, 0x0b, 0x08, 0x00, 0x09, 0x00, 0x00, 0x00
        /*0020*/ 	.byte	0x00, 0x00, 0x00, 0x00


//--------------------- .nv.info._Z3addiPfS_      --------------------------
	.section	.nv.info._Z3addiPfS_,"",@"SHT_CUDA_INFO"
	.sectionflags	@""
	.align	4


	//----- nvinfo : EIATTR_CUDA_API_VERSION
	.align		4
        /*0000*/ 	.byte	0x04, 0x37
        /*0002*/ 	.short	(.L_13 - .L_12)
.L_12:
        /*0004*/ 	.word	0x00000082


	//----- nvinfo : EIATTR_KPARAM_INFO
	.align		4
.L_13:
        /*0008*/ 	.byte	0x04, 0x17
        /*000a*/ 	.short	(.L_15 - .L_14)
.L_14:
        /*000c*/ 	.word	0x00000000
        /*0010*/ 	.short	0x0002
        /*0012*/ 	.short	0x0010
        /*0014*/ 	.byte	0x00, 0xf5, 0x21, 0x00


	//----- nvinfo : EIATTR_KPARAM_INFO
	.align		4
.L_15:
        /*0018*/ 	.byte	0x04, 0x17
        /*001a*/ 	.short	(.L_17 - .L_16)
.L_16:
        /*001c*/ 	.word	0x00000000
        /*0020*/ 	.short	0x0001
        /*0022*/ 	.short	0x0008
        /*0024*/ 	.byte	0x00, 0xf5, 0x21, 0x00


	//----- nvinfo : EIATTR_KPARAM_INFO
	.align		4
.L_17:
        /*0028*/ 	.byte	0x04, 0x17
        /*002a*/ 	.short	(.L_19 - .L_18)
.L_18:
        /*002c*/ 	.word	0x00000000
        /*0030*/ 	.short	0x0000
        /*0032*/ 	.short	0x0000
        /*0034*/ 	.byte	0x00, 0xf0, 0x11, 0x00


	//----- nvinfo : EIATTR_SPARSE_MMA_MASK
	.align		4
.L_19:
        /*0038*/ 	.byte	0x03, 0x50
        /*003a*/ 	.short	0x0000


	//----- nvinfo : EIATTR_MAXREG_COUNT
	.align		4
        /*003c*/ 	.byte	0x03, 0x1b
        /*003e*/ 	.short	0x00ff


	//----- nvinfo : EIATTR_MERCURY_ISA_VERSION
	.align		4
        /*0040*/ 	.byte	0x03, 0x5f
        /*0042*/ 	.short	0x0101


	//----- nvinfo : EIATTR_VRC_CTA_INIT_COUNT
	.align		4
        /*0044*/ 	.byte	0x02, 0x4a
	.zero		1
	.zero		1


	//----- nvinfo : EIATTR_EXIT_INSTR_OFFSETS
	.align		4
        /*0048*/ 	.byte	0x04, 0x1c
        /*004a*/ 	.short	(.L_21 - .L_20)


	//   ....[0]....
.L_20:
        /*004c*/ 	.word	0x00000070


	//   ....[1]....
        /*0050*/ 	.word	0x00000110


	//----- nvinfo : EIATTR_CBANK_PARAM_SIZE
	.align		4
.L_21:
        /*0054*/ 	.byte	0x03, 0x19
        /*0056*/ 	.short	0x0018


	//----- nvinfo : EIATTR_PARAM_CBANK
	.align		4
        /*0058*/ 	.byte	0x04, 0x0a
        /*005a*/ 	.short	(.L_23 - .L_22)
	.align		4
.L_22:
        /*005c*/ 	.word	index@(.nv.constant0._Z3addiPfS_)
        /*0060*/ 	.short	0x0380
        /*0062*/ 	.short	0x0018


	//----- nvinfo : EIATTR_SW_WAR
	.align		4
.L_23:
        /*0064*/ 	.byte	0x04, 0x36
        /*0066*/ 	.short	(.L_25 - .L_24)
.L_24:
        /*0068*/ 	.word	0x00000008
.L_25:


//--------------------- .nv.info._Z4initiPfS_ff   --------------------------
	.section	.nv.info._Z4initiPfS_ff,"",@"SHT_CUDA_INFO"
	.sectionflags	@""
	.align	4


	//----- nvinfo : EIATTR_CUDA_API_VERSION
	.align		4
        /*0000*/ 	.byte	0x04, 0x37
        /*0002*/ 	.short	(.L_27 - .L_26)
.L_26:
        /*0004*/ 	.word	0x00000082


	//----- nvinfo : EIATTR_KPARAM_INFO
	.align		4
.L_27:
        /*0008*/ 	.byte	0x04, 0x17
        /*000a*/ 	.short	(.L_29 - .L_28)
.L_28:
        /*000c*/ 	.word	0x00000000
        /*0010*/ 	.short	0x0004
        /*0012*/ 	.short	0x001c
        /*0014*/ 	.byte	0x00, 0xf0, 0x11, 0x00


	//----- nvinfo : EIATTR_KPARAM_INFO
	.align		4
.L_29:
        /*0018*/ 	.byte	0x04, 0x17
        /*001a*/ 	.short	(.L_31 - .L_30)
.L_30:
        /*001c*/ 	.word	0x00000000
        /*0020*/ 	.short	0x0003
        /*0022*/ 	.short	0x0018
        /*0024*/ 	.byte	0x00, 0xf0, 0x11, 0x00


	//----- nvinfo : EIATTR_KPARAM_INFO
	.align		4
.L_31:
        /*0028*/ 	.byte	0x04, 0x17
        /*002a*/ 	.short	(.L_33 - .L_32)
.L_32:
        /*002c*/ 	.word	0x00000000
        /*0030*/ 	.short	0x0002
        /*0032*/ 	.short	0x0010
        /*0034*/ 	.byte	0x00, 0xf5, 0x21, 0x00


	//----- nvinfo : EIATTR_KPARAM_INFO
	.align		4
.L_33:
        /*0038*/ 	.byte	0x04, 0x17
        /*003a*/ 	.short	(.L_35 - .L_34)
.L_34:
        /*003c*/ 	.word	0x00000000
        /*0040*/ 	.short	0x0001
        /*0042*/ 	.short	0x0008
        /*0044*/ 	.byte	0x00, 0xf5, 0x21, 0x00


	//----- nvinfo : EIATTR_KPARAM_INFO
	.align		4
.L_35:
        /*0048*/ 	.byte	0x04, 0x17
        /*004a*/ 	.short	(.L_37 - .L_36)
.L_36:
        /*004c*/ 	.word	0x00000000
        /*0050*/ 	.short	0x0000
        /*0052*/ 	.short	0x0000
        /*0054*/ 	.byte	0x00, 0xf0, 0x11, 0x00


	//----- nvinfo : EIATTR_SPARSE_MMA_MASK
	.align		4
.L_37:
        /*0058*/ 	.byte	0x03, 0x50
        /*005a*/ 	.short	0x0000


	//----- nvinfo : EIATTR_MAXREG_COUNT
	.align		4
        /*005c*/ 	.byte	0x03, 0x1b
        /*005e*/ 	.short	0x00ff


	//----- nvinfo : EIATTR_MERCURY_ISA_VERSION
	.align		4
        /*0060*/ 	.byte	0x03, 0x5f
        /*0062*/ 	.short	0x0101


	//----- nvinfo : EIATTR_VRC_CTA_INIT_COUNT
	.align		4
        /*0064*/ 	.byte	0x02, 0x4a
	.zero		1
	.zero		1


	//----- nvinfo : EIATTR_EXIT_INSTR_OFFSETS
	.align		4
        /*0068*/ 	.byte	0x04, 0x1c
        /*006a*/ 	.short	(.L_39 - .L_38)


	//   ....[0]....
.L_38:
        /*006c*/ 	.word	0x00000070


	//   ....[1]....
        /*0070*/ 	.word	0x00000100


	//----- nvinfo : EIATTR_CBANK_PARAM_SIZE
	.align		4
.L_39:
        /*0074*/ 	.byte	0x03, 0x19
        /*0076*/ 	.short	0x0020


	//----- nvinfo : EIATTR_PARAM_CBANK
	.align		4
        /*0078*/ 	.byte	0x04, 0x0a
        /*007a*/ 	.short	(.L_41 - .L_40)
	.align		4
.L_40:
        /*007c*/ 	.word	index@(.nv.constant0._Z4initiPfS_ff)
        /*0080*/ 	.short	0x0380
        /*0082*/ 	.short	0x0020


	//----- nvinfo : EIATTR_SW_WAR
	.align		4
.L_41:
        /*0084*/ 	.byte	0x04, 0x36
        /*0086*/ 	.short	(.L_43 - .L_42)
.L_42:
        /*0088*/ 	.word	0x00000008
.L_43:


//--------------------- .nv.callgraph             --------------------------
	.section	.nv.callgraph,"",@"SHT_CUDA_CALLGRAPH"
	.align	4
	.sectionentsize	8
	.align		4
        /*0000*/ 	.word	0x00000000
	.align		4
        /*0004*/ 	.word	0xffffffff
	.align		4
        /*0008*/ 	.word	0x00000000
	.align		4
        /*000c*/ 	.word	0xfffffffe
	.align		4
        /*0010*/ 	.word	0x00000000
	.align		4
        /*0014*/ 	.word	0xfffffffd
	.align		4
        /*0018*/ 	.word	0x00000000
	.align		4
        /*001c*/ 	.word	0xfffffffc


//--------------------- .text._Z3addiPfS_         --------------------------
	.section	.text._Z3addiPfS_,"ax",@progbits
	.align	128
        .global         _Z3addiPfS_
        .type           _Z3addiPfS_,@function
        .size           _Z3addiPfS_,(.L_x_2 - _Z3addiPfS_)
        .other          _Z3addiPfS_,@"STO_CUDA_ENTRY STV_DEFAULT"
_Z3addiPfS_:
.text._Z3addiPfS_:
[----:B------:R-:W-:Y:S01]  /*0000*/  LDC R1, c[0x0][0x37c] ;  /* 0x0000df00ff017b82 */ /* 0x000fe20000000800 */
[----:B------:R-:W0:Y:S07]  /*0010*/  S2R R0, SR_TID.X ;  /* 0x0000000000007919 */ /* 0x000e2e0000002100 */
[----:B------:R-:W0:Y:S01]  /*0020*/  S2UR UR4, SR_CTAID.X ;  /* 0x00000000000479c3 */ /* 0x000e220000002500 */
[----:B------:R-:W1:Y:S07]  /*0030*/  LDCU UR5, c[0x0][0x380] ;  /* 0x00007000ff0577ac */ /* 0x000e6e0008000800 */
[----:B------:R-:W0:Y:S02]  /*0040*/  LDC R7, c[0x0][0x360] ;  /* 0x0000d800ff077b82 */ /* 0x000e240000000800 */
[----:B0-----:R-:W-:-:S05]  /*0050*/  IMAD R7, R7, UR4, R0 ;  /* 0x0000000407077c24 */ /* 0x001fca000f8e0200 */
[----:B-1----:R-:W-:-:S13]  /*0060*/  ISETP.GE.AND P0, PT, R7, UR5, PT ;  /* 0x0000000507007c0c */ /* 0x002fda000bf06270 */
[----:B------:R-:W-:Y:S05]  /*0070*/  @P0 EXIT ;  /* 0x000000000000094d */ /* 0x000fea0003800000 */
[----:B------:R-:W0:Y:S01]  /*0080*/  LDC.64 R2, c[0x0][0x388] ;  /* 0x0000e200ff027b82 */ /* 0x000e220000000a00 */
[----:B------:R-:W1:Y:S07]  /*0090*/  LDCU.64 UR4, c[0x0][0x358] ;  /* 0x00006b00ff0477ac */ /* 0x000e6e0008000a00 */
[----:B------:R-:W2:Y:S01]  /*00a0*/  LDC.64 R4, c[0x0][0x390] ;  /* 0x0000e400ff047b82 */ /* 0x000ea20000000a00 */
[----:B0-----:R-:W-:-:S06]  /*00b0*/  IMAD.WIDE R2, R7, 0x4, R2 ;  /* 0x0000000407027825 */ /* 0x001fcc00078e0202 */
[----:B-1----:R-:W3:Y:S01]  /*00c0*/  LDG.E R2, desc[UR4][R2.64] ;  /* 0x0000000402027981 */ /* 0x002ee2000c1e1900 */
[----:B--2---:R-:W-:-:S05]  /*00d0*/  IMAD.WIDE R4, R7, 0x4, R4 ;  /* 0x0000000407047825 */ /* 0x004fca00078e0204 */
[----:B------:R-:W3:Y:S02]  /*00e0*/  LDG.E R7, desc[UR4][R4.64] ;  /* 0x0000000404077981 */ /* 0x000ee4000c1e1900 */
[----:B---3--:R-:W-:-:S05]  /*00f0*/  FADD R7, R2, R7 ;  /* 0x0000000702077221 */ /* 0x008fca0000000000 */
[----:B------:R-:W-:Y:S01]  /*0100*/  STG.E desc[UR4][R4.64], R7 ;  /* 0x0000000704007986 */ /* 0x000fe2000c101904 */
[----:B------:R-:W-:Y:S05]  /*0110*/  EXIT ;  /* 0x000000000000794d */ /* 0x000fea0003800000 */
.L_x_0:
[----:B------:R-:W-:-:S00]  /*0120*/  BRA `(.L_x_0) ;  /* 0xfffffffc00fc7947 */ /* 0x000fc0000383ffff */
[----:B------:R-:W-:-:S00]  /*0130*/  NOP ;  /* 0x0000000000007918 */ /* 0x000fc00000000000 */
        /* <DEDUP_REMOVED lines=12> */
.L_x_2:


//--------------------- .text._Z4initiPfS_ff      --------------------------
	.section	.text._Z4initiPfS_ff,"ax",@progbits
	.align	128
        .global         _Z4initiPfS_ff
        .type           _Z4initiPfS_ff,@function
        .size           _Z4initiPfS_ff,(.L_x_3 - _Z4initiPfS_ff)
        .other          _Z4initiPfS_ff,@"STO_CUDA_ENTRY STV_DEFAULT"
_Z4initiPfS_ff:
.text._Z4initiPfS_ff:
        /* <DEDUP_REMOVED lines=10> */
[----:B------:R-:W2:Y:S08]  /*00a0*/  LDC.64 R4, c[0x0][0x390] ;  /* 0x0000e400ff047b82 */ /* 0x000eb00000000a00 */
[----:B------:R-:W1:Y:S01]  /*00b0*/  LDC.64 R8, c[0x0][0x398] ;  /* 0x0000e600ff087b82 */ /* 0x000e620000000a00 */
[----:B0-----:R-:W-:-:S04]  /*00c0*/  IMAD.WIDE R2, R7, 0x4, R2 ;  /* 0x0000000407027825 */ /* 0x001fc800078e0202 */
[----:B--2---:R-:W-:Y:S01]  /*00d0*/  IMAD.WIDE R4, R7, 0x4, R4 ;  /* 0x0000000407047825 */ /* 0x004fe200078e0204 */
[----:B-1----:R-:W-:Y:S04]  /*00e0*/  STG.E desc[UR4][R2.64], R8 ;  /* 0x0000000802007986 */ /* 0x002fe8000c101904 */
[----:B------:R-:W-:Y:S01]  /*00f0*/  STG.E desc[UR4][R4.64], R9 ;  /* 0x0000000904007986 */ /* 0x000fe2000c101904 */
[----:B------:R-:W-:Y:S05]  /*0100*/  EXIT ;  /* 0x000000000000794d */ /* 0x000fea0003800000 */
.L_x_1:
        /* <DEDUP_REMOVED lines=15> */
.L_x_3:


//--------------------- .nv.shared.reserved.0     --------------------------
	.section	.nv.shared.reserved.0,"aw",@nobits
	.weak		__nv_reservedSMEM_offset_0_alias
	.size		__nv_reservedSMEM_offset_0_alias, 0, 64
	.other		__nv_reservedSMEM_offset_0_alias,@"STO_CUDA_RESERVED_SHARED STV_DEFAULT"
__nv_reservedSMEM_offset_0_alias:
	.zero		0
	.zero		64


//--------------------- .nv.constant0._Z3addiPfS_ --------------------------
	.section	.nv.constant0._Z3addiPfS_,"a",@progbits
	.sectionflags	@""
	.align	4
.nv.constant0._Z3addiPfS_:
	.zero		920


//--------------------- .nv.constant0._Z4initiPfS_ff --------------------------
	.section	.nv.constant0._Z4initiPfS_ff,"a",@progbits
	.sectionflags	@""
	.align	4
.nv.constant0._Z4initiPfS_ff:
	.zero		928


//--------------------- SYMBOLS --------------------------

	.type		.nv.reservedSmem.offset0,@object
	.size		.nv.reservedSmem.offset0,0x4
